	.headerflags	@"EF_CUDA_TEXMODE_UNIFIED EF_CUDA_64BIT_ADDRESS EF_CUDA_SM86 EF_CUDA_VIRTUAL_SM(EF_CUDA_SM86)"
	.elftype	@"ET_EXEC"


//--------------------- .nv.info                  --------------------------
	.section	.nv.info,"",@"SHT_CUDA_INFO"
	.align	4


	//----- nvinfo : EIATTR_REGCOUNT
	.align		4
        /*0000*/ 	.byte	0x04, 0x2f
        /*0002*/ 	.short	(.L_1 - .L_0)
	.align		4
.L_0:
        /*0004*/ 	.word	index@(triton_poi_fused_1)
        /*0008*/ 	.word	0x0000000d


	//----- nvinfo : EIATTR_FRAME_SIZE
	.align		4
.L_1:
        /*000c*/ 	.byte	0x04, 0x11
        /*000e*/ 	.short	(.L_3 - .L_2)
	.align		4
.L_2:
        /*0010*/ 	.word	index@(triton_poi_fused_1)
        /*0014*/ 	.word	0x00000000


	//----- nvinfo : EIATTR_MIN_STACK_SIZE
	.align		4
.L_3:
        /*0018*/ 	.byte	0x04, 0x12
        /*001a*/ 	.short	(.L_5 - .L_4)
	.align		4
.L_4:
        /*001c*/ 	.word	index@(triton_poi_fused_1)
        /*0020*/ 	.word	0x00000000
.L_5:


//--------------------- .nv.info.triton_poi_fused_1 --------------------------
	.section	.nv.info.triton_poi_fused_1,"",@"SHT_CUDA_INFO"
	.sectionflags	@""
	.align	4


	//----- nvinfo : EIATTR_CUDA_API_VERSION
	.align		4
        /*0000*/ 	.byte	0x04, 0x37
        /*0002*/ 	.short	(.L_7 - .L_6)
.L_6:
        /*0004*/ 	.word	0x00000080


	//----- nvinfo : EIATTR_SW2861232_WAR
	.align		4
.L_7:
        /*0008*/ 	.byte	0x01, 0x35
	.zero		2


	//----- nvinfo : EIATTR_PARAM_CBANK
	.align		4
        /*000c*/ 	.byte	0x04, 0x0a
        /*000e*/ 	.short	(.L_9 - .L_8)
	.align		4
.L_8:
        /*0010*/ 	.word	index@(.nv.constant0.triton_poi_fused_1)
        /*0014*/ 	.short	0x0160
        /*0016*/ 	.short	0x0020


	//----- nvinfo : EIATTR_CBANK_PARAM_SIZE
	.align		4
.L_9:
        /*0018*/ 	.byte	0x03, 0x19
        /*001a*/ 	.short	0x0020


	//----- nvinfo : EIATTR_KPARAM_INFO
	.align		4
        /*001c*/ 	.byte	0x04, 0x17
        /*001e*/ 	.short	(.L_11 - .L_10)
.L_10:
        /*0020*/ 	.word	0x00000000
        /*0024*/ 	.short	0x0003
        /*0026*/ 	.short	0x0018
        /*0028*/ 	.byte	0x00, 0xf4, 0x21, 0x00


	//----- nvinfo : EIATTR_KPARAM_INFO
	.align		4
.L_11:
        /*002c*/ 	.byte	0x04, 0x17
        /*002e*/ 	.short	(.L_13 - .L_12)
.L_12:
        /*0030*/ 	.word	0x00000000
        /*0034*/ 	.short	0x0002
        /*0036*/ 	.short	0x0010
        /*0038*/ 	.byte	0x00, 0xf0, 0x11, 0x00


	//----- nvinfo : EIATTR_KPARAM_INFO
	.align		4
.L_13:
        /*003c*/ 	.byte	0x04, 0x17
        /*003e*/ 	.short	(.L_15 - .L_14)
.L_14:
        /*0040*/ 	.word	0x00000000
        /*0044*/ 	.short	0x0001
        /*0046*/ 	.short	0x0008
        /*0048*/ 	.byte	0x00, 0xf4, 0x21, 0x00


	//----- nvinfo : EIATTR_KPARAM_INFO
	.align		4
.L_15:
        /*004c*/ 	.byte	0x04, 0x17
        /*004e*/ 	.short	(.L_17 - .L_16)
.L_16:
        /*0050*/ 	.word	0x00000000
        /*0054*/ 	.short	0x0000
        /*0056*/ 	.short	0x0000
        /*0058*/ 	.byte	0x00, 0xf4, 0x21, 0x00


	//----- nvinfo : EIATTR_MAXREG_COUNT
	.align		4
.L_17:
        /*005c*/ 	.byte	0x03, 0x1b
        /*005e*/ 	.short	0x00ff


	//----- nvinfo : EIATTR_EXIT_INSTR_OFFSETS
	.align		4
        /*0060*/ 	.byte	0x04, 0x1c
        /*0062*/ 	.short	(.L_19 - .L_18)


	//   ....[0]....
.L_18:
        /*0064*/ 	.word	0x00000200


	//----- nvinfo : EIATTR_REQNTID
	.align		4
.L_19:
        /*0068*/ 	.byte	0x04, 0x10
        /*006a*/ 	.short	(.L_21 - .L_20)
.L_20:
        /*006c*/ 	.word	0x00000100
        /*0070*/ 	.word	0x00000001
        /*0074*/ 	.word	0x00000001
.L_21:


//--------------------- .nv.callgraph             --------------------------
	.section	.nv.callgraph,"",@"SHT_CUDA_CALLGRAPH"
	.align	4
	.sectionentsize	8
	.align		4
        /*0000*/ 	.word	0x00000000
	.align		4
        /*0004*/ 	.word	0xffffffff
	.align		4
        /*0008*/ 	.word	0x00000000
	.align		4
        /*000c*/ 	.word	0xfffffffe
	.align		4
        /*0010*/ 	.word	0x00000000
	.align		4
        /*0014*/ 	.word	0xfffffffd
	.align		4
        /*0018*/ 	.word	0x00000000
	.align		4
        /*001c*/ 	.word	0xfffffffc


//--------------------- .nv.rel.action            --------------------------
	.section	.nv.rel.action,"",@"SHT_CUDA_RELOCINFO"
	.align	8
	.sectionentsize	8
        /*0000*/ 	.byte	0x73, 0x00, 0x00, 0x00, 0x00, 0x00, 0x00, 0x00, 0x00, 0x00, 0x00, 0x11, 0x25, 0x00, 0x05, 0x36


//--------------------- .nv.constant0.triton_poi_fused_1 --------------------------
	.section	.nv.constant0.triton_poi_fused_1,"a",@progbits
	.sectionflags	@""
	.align	4
.nv.constant0.triton_poi_fused_1:
	.zero		384


//--------------------- .text.triton_poi_fused_1  --------------------------
	.section	.text.triton_poi_fused_1,"ax",@progbits
	.sectioninfo	@"SHI_REGISTERS=13"
	.align	128
        .global         triton_poi_fused_1
        .type           triton_poi_fused_1,@function
        .size           triton_poi_fused_1,(.L_x_1 - triton_poi_fused_1)
        .other          triton_poi_fused_1,@"STO_CUDA_ENTRY STV_DEFAULT"
triton_poi_fused_1:
.text.triton_poi_fused_1:
[----:B------:R-:W-:Y:S02]  /*0000*/  IMAD.MOV.U32 R1, RZ, RZ, c[0x0][0x28] ;  /* 0x00000a00ff017624 */ /* 0x000fe400078e00ff */
[----:B------:R-:W0:Y:S01]  /*0010*/  S2R R0, SR_TID.X ;  /* 0x0000000000007919 */ /* 0x000e220000002100 */
[----:B------:R-:W-:-:S03]  /*0020*/  ULDC.64 UR4, c[0x0][0x118] ;  /* 0x0000460000047ab9 */ /* 0x000fc60000000a00 */
[----:B------:R-:W1:Y:S01]  /*0030*/  S2R R3, SR_CTAID.X ;  /* 0x0000000000037919 */ /* 0x000e620000002500 */
[----:B0-----:R-:W-:Y:S01]  /*0040*/  IMAD.SHL.U32 R0, R0, 0x2, RZ ;  /* 0x0000000200007824 */ /* 0x001fe200078e00ff */
[----:B-1----:R-:W-:-:S04]  /*0050*/  SHF.R.S32.HI R2, RZ, 0x16, R3 ;  /* 0x00000016ff027819 */ /* 0x002fc80000011403 */
[----:B------:R-:W-:-:S05]  /*0060*/  LOP3.LUT R0, R0, 0x1fe, RZ, 0xc0, !PT ;  /* 0x000001fe00007812 */ /* 0x000fca00078ec0ff */
[----:B------:R-:W-:Y:S01]  /*0070*/  IMAD R0, R3, 0x200, R0 ;  /* 0x0000020003007824 */ /* 0x000fe200078e0200 */
[----:B------:R-:W-:-:S03]  /*0080*/  SGXT R3, R2, 0x1 ;  /* 0x000000010203781a */ /* 0x000fc60000000200 */
[----:B------:R-:W-:Y:S01]  /*0090*/  IMAD.HI R2, R0, 0x1948b0fd, RZ ;  /* 0x1948b0fd00027827 */ /* 0x000fe200078e02ff */
[----:B------:R-:W-:-:S04]  /*00a0*/  LEA.HI R3, R3, R0, RZ, 0x5 ;  /* 0x0000000003037211 */ /* 0x000fc800078f28ff */
[----:B------:R-:W-:Y:S02]  /*00b0*/  SHF.R.U32.HI R5, RZ, 0x1f, R2 ;  /* 0x0000001fff057819 */ /* 0x000fe40000011602 */
[----:B------:R-:W-:Y:S02]  /*00c0*/  SHF.R.S32.HI R6, RZ, 0x5, R3 ;  /* 0x00000005ff067819 */ /* 0x000fe40000011403 */
[CC--:B------:R-:W-:Y:S02]  /*00d0*/  LEA.HI.SX32 R4, R2.reuse, R5.reuse, 0x16 ;  /* 0x0000000502047211 */ /* 0x0c0fe400078fb2ff */
[----:B------:R-:W-:Y:S01]  /*00e0*/  LEA.HI.SX32 R10, R2, R5, 0x13 ;  /* 0x00000005020a7211 */ /* 0x000fe200078f9aff */
[----:B------:R-:W-:Y:S01]  /*00f0*/  IMAD.HI R7, R6, 0x1948b0fd, RZ ;  /* 0x1948b0fd06077827 */ /* 0x000fe200078e02ff */
[----:B------:R-:W-:Y:S02]  /*0100*/  LOP3.LUT R3, R3, 0xffffffe0, RZ, 0xc0, !PT ;  /* 0xffffffe003037812 */ /* 0x000fe400078ec0ff */
[----:B------:R-:W-:-:S02]  /*0110*/  LEA.HI R2, R4, R4, RZ, 0x3 ;  /* 0x0000000404027211 */ /* 0x000fc400078f18ff */
[----:B------:R-:W-:Y:S01]  /*0120*/  SHF.R.U32.HI R8, RZ, 0x1f, R7 ;  /* 0x0000001fff087819 */ /* 0x000fe20000011607 */
[----:B------:R-:W-:Y:S01]  /*0130*/  IMAD.IADD R3, R0, 0x1, -R3 ;  /* 0x0000000100037824 */ /* 0x000fe200078e0a03 */
[----:B------:R-:W-:Y:S02]  /*0140*/  LOP3.LUT R5, R2, 0x7fffff8, RZ, 0xc0, !PT ;  /* 0x07fffff802057812 */ /* 0x000fe400078ec0ff */
[----:B------:R-:W-:Y:S01]  /*0150*/  LEA.HI R7, R7, R8, RZ, 0x1b ;  /* 0x0000000807077211 */ /* 0x000fe200078fd8ff */
[----:B------:R-:W-:Y:S01]  /*0160*/  IMAD R10, R10, 0x14400, R3 ;  /* 0x000144000a0a7824 */ /* 0x000fe200078e0203 */
[----:B------:R-:W-:-:S03]  /*0170*/  IADD3 R5, R4, -R5, RZ ;  /* 0x8000000504057210 */ /* 0x000fc60007ffe0ff */
[----:B------:R-:W-:Y:S02]  /*0180*/  IMAD R7, R7, -0x144, R6 ;  /* 0xfffffebc07077824 */ /* 0x000fe400078e0206 */
[----:B------:R-:W-:Y:S02]  /*0190*/  IMAD R10, R5, 0x20, R10 ;  /* 0x00000020050a7824 */ /* 0x000fe400078e020a */
[----:B------:R-:W-:-:S03]  /*01a0*/  IMAD.MOV.U32 R5, RZ, RZ, 0x4 ;  /* 0x00000004ff057424 */ /* 0x000fc600078e00ff */
[----:B------:R-:W-:-:S05]  /*01b0*/  LEA R2, R7, R10, 0x8 ;  /* 0x0000000a07027211 */ /* 0x000fca00078e40ff */
[----:B------:R-:W-:-:S06]  /*01c0*/  IMAD.WIDE R2, R2, R5, c[0x0][0x160] ;  /* 0x0000580002027625 */ /* 0x000fcc00078e0205 */
[----:B------:R-:W2:Y:S01]  /*01d0*/  LDG.E.64 R2, [R2.64] ;  /* 0x0000000402027981 */ /* 0x000ea2000c1e1b00 */
[----:B------:R-:W-:-:S05]  /*01e0*/  IMAD.WIDE R4, R0, R5, c[0x0][0x168] ;  /* 0x00005a0000047625 */ /* 0x000fca00078e0205 */
[----:B--2---:R-:W-:Y:S01]  /*01f0*/  STG.E.64 [R4.64], R2 ;  /* 0x0000000204007986 */ /* 0x004fe2000c101b04 */
[----:B------:R-:W-:Y:S05]  /*0200*/  EXIT ;  /* 0x000000000000794d */ /* 0x000fea0003800000 */
.L_x_0:
[----:B------:R-:W-:-:S00]  /*0210*/  BRA `(.L_x_0) ;  /* 0xfffffff000007947 */ /* 0x000fc0000383ffff */
[----:B------:R-:W-:-:S00]  /*0220*/  NOP ;  /* 0x0000000000007918 */ /* 0x000fc00000000000 */
        /* <DEDUP_REMOVED lines=13> */
.L_x_1:
